//
// Generated by NVIDIA NVVM Compiler
//
// Compiler Build ID: CL-36424714
// Cuda compilation tools, release 13.0, V13.0.88
// Based on NVVM 20.0.0
//

.version 9.0
.target sm_100
.address_size 64

	// .globl	scale_float

.visible .entry scale_float(
	.param .u64 .ptr .align 1 scale_float_param_0,
	.param .u64 .ptr .align 1 scale_float_param_1,
	.param .u32 scale_float_param_2
)
{
	.reg .pred 	%p<2>;
	.reg .b32 	%r<6>;
	.reg .b32 	%f<4>;
	.reg .b64 	%rd<7>;

	ld.param.u64 	%rd1, [scale_float_param_0];
	ld.param.u64 	%rd2, [scale_float_param_1];
	ld.param.u32 	%r2, [scale_float_param_2];
	mov.u32 	%r3, %ctaid.x;
	mov.u32 	%r4, %ntid.x;
	mov.u32 	%r5, %tid.x;
	mad.lo.s32 	%r1, %r3, %r4, %r5;
	setp.ge.s32 	%p1, %r1, %r2;
	@%p1 bra 	$L__BB0_2;
	cvta.to.global.u64 	%rd3, %rd1;
	cvta.to.global.u64 	%rd4, %rd2;
	mul.wide.s32 	%rd5, %r1, 4;
	add.s64 	%rd6, %rd3, %rd5;
	ld.global.f32 	%f1, [%rd6];
	ld.global.f32 	%f2, [%rd4];
	mul.f32 	%f3, %f1, %f2;
	st.global.f32 	[%rd6], %f3;
$L__BB0_2:
	ret;

}
	// .globl	add_float
.visible .entry add_float(
	.param .u64 .ptr .align 1 add_float_param_0,
	.param .u64 .ptr .align 1 add_float_param_1,
	.param .u32 add_float_param_2
)
{
	.reg .pred 	%p<2>;
	.reg .b32 	%r<6>;
	.reg .b32 	%f<4>;
	.reg .b64 	%rd<8>;

	ld.param.u64 	%rd1, [add_float_param_0];
	ld.param.u64 	%rd2, [add_float_param_1];
	ld.param.u32 	%r2, [add_float_param_2];
	mov.u32 	%r3, %ctaid.x;
	mov.u32 	%r4, %ntid.x;
	mov.u32 	%r5, %tid.x;
	mad.lo.s32 	%r1, %r3, %r4, %r5;
	setp.ge.s32 	%p1, %r1, %r2;
	@%p1 bra 	$L__BB1_2;
	cvta.to.global.u64 	%rd3, %rd1;
	cvta.to.global.u64 	%rd4, %rd2;
	mul.wide.s32 	%rd5, %r1, 4;
	add.s64 	%rd6, %rd3, %rd5;
	ld.global.f32 	%f1, [%rd6];
	add.s64 	%rd7, %rd4, %rd5;
	ld.global.f32 	%f2, [%rd7];
	add.f32 	%f3, %f1, %f2;
	st.global.f32 	[%rd6], %f3;
$L__BB1_2:
	ret;

}
	// .globl	relu_float
.visible .entry relu_float(
	.param .u64 .ptr .align 1 relu_float_param_0,
	.param .u32 relu_float_param_1
)
{
	.reg .pred 	%p<2>;
	.reg .b32 	%r<6>;
	.reg .b32 	%f<5>;
	.reg .b64 	%rd<5>;

	ld.param.u64 	%rd1, [relu_float_param_0];
	ld.param.u32 	%r2, [relu_float_param_1];
	mov.u32 	%r3, %ctaid.x;
	mov.u32 	%r4, %ntid.x;
	mov.u32 	%r5, %tid.x;
	mad.lo.s32 	%r1, %r3, %r4, %r5;
	setp.ge.s32 	%p1, %r1, %r2;
	@%p1 bra 	$L__BB2_2;
	cvta.to.global.u64 	%rd2, %rd1;
	mul.wide.s32 	%rd3, %r1, 4;
	add.s64 	%rd4, %rd2, %rd3;
	ld.global.f32 	%f1, [%rd4];
	abs.f32 	%f2, %f1;
	add.f32 	%f3, %f1, %f2;
	mul.f32 	%f4, %f3, 0f3F000000;
	st.global.f32 	[%rd4], %f4;
$L__BB2_2:
	ret;

}
	// .globl	tanh_float
.visible .entry tanh_float(
	.param .u64 .ptr .align 1 tanh_float_param_0,
	.param .u32 tanh_float_param_1
)
{
	.reg .pred 	%p<4>;
	.reg .b32 	%r<6>;
	.reg .b32 	%f<17>;
	.reg .b64 	%rd<5>;

	ld.param.u64 	%rd1, [tanh_float_param_0];
	ld.param.u32 	%r2, [tanh_float_param_1];
	mov.u32 	%r3, %ctaid.x;
	mov.u32 	%r4, %ntid.x;
	mov.u32 	%r5, %tid.x;
	mad.lo.s32 	%r1, %r3, %r4, %r5;
	setp.ge.s32 	%p1, %r1, %r2;
	@%p1 bra 	$L__BB3_2;
	cvta.to.global.u64 	%rd2, %rd1;
	mul.wide.s32 	%rd3, %r1, 4;
	add.s64 	%rd4, %rd2, %rd3;
	ld.global.f32 	%f1, [%rd4];
	abs.f32 	%f2, %f1;
	mul.f32 	%f3, %f2, 0f4038AA3B;
	ex2.approx.ftz.f32 	%f4, %f3;
	add.f32 	%f5, %f4, 0f3F800000;
	rcp.approx.ftz.f32 	%f6, %f5;
	fma.rn.f32 	%f7, %f6, 0fC0000000, 0f3F800000;
	setp.ge.f32 	%p2, %f2, 0f41102CB4;
	selp.f32 	%f8, 0f3F800000, %f7, %p2;
	copysign.f32 	%f9, %f1, %f8;
	mul.f32 	%f10, %f1, %f1;
	fma.rn.f32 	%f11, %f10, 0f3C80F082, 0fBD563CAE;
	fma.rn.f32 	%f12, %f11, %f10, 0f3E085941;
	fma.rn.f32 	%f13, %f12, %f10, 0fBEAAA9ED;
	fma.rn.f32 	%f14, %f13, %f10, 0f00000000;
	fma.rn.f32 	%f15, %f14, %f1, %f1;
	setp.ge.f32 	%p3, %f2, 0f3F19999A;
	selp.f32 	%f16, %f9, %f15, %p3;
	st.global.f32 	[%rd4], %f16;
$L__BB3_2:
	ret;

}
	// .globl	sigmoid_float
.visible .entry sigmoid_float(
	.param .u64 .ptr .align 1 sigmoid_float_param_0,
	.param .u32 sigmoid_float_param_1
)
{
	.reg .pred 	%p<2>;
	.reg .b32 	%r<8>;
	.reg .b32 	%f<15>;
	.reg .b64 	%rd<5>;

	ld.param.u64 	%rd1, [sigmoid_float_param_0];
	ld.param.u32 	%r2, [sigmoid_float_param_1];
	mov.u32 	%r3, %ctaid.x;
	mov.u32 	%r4, %ntid.x;
	mov.u32 	%r5, %tid.x;
	mad.lo.s32 	%r1, %r3, %r4, %r5;
	setp.ge.s32 	%p1, %r1, %r2;
	@%p1 bra 	$L__BB4_2;
	cvta.to.global.u64 	%rd2, %rd1;
	mul.wide.s32 	%rd3, %r1, 4;
	add.s64 	%rd4, %rd2, %rd3;
	ld.global.f32 	%f1, [%rd4];
	fma.rn.f32 	%f2, %f1, 0fBBBB989D, 0f3F000000;
	cvt.sat.f32.f32 	%f3, %f2;
	mov.f32 	%f4, 0f4B400001;
	mov.f32 	%f5, 0f437C0000;
	fma.rm.f32 	%f6, %f3, %f5, %f4;
	add.f32 	%f7, %f6, 0fCB40007F;
	neg.f32 	%f8, %f7;
	fma.rn.f32 	%f9, %f1, 0fBFB8AA3B, %f8;
	fma.rn.f32 	%f10, %f1, 0fB2A57060, %f9;
	mov.b32 	%r6, %f6;
	shl.b32 	%r7, %r6, 23;
	mov.b32 	%f11, %r7;
	ex2.approx.ftz.f32 	%f12, %f10;
	fma.rn.f32 	%f13, %f12, %f11, 0f3F800000;
	rcp.rn.f32 	%f14, %f13;
	st.global.f32 	[%rd4], %f14;
$L__BB4_2:
	ret;

}


// ===== COMPILED SASS (sm_100) =====

	.target	sm_100

	.elftype	@"ET_EXEC"


//--------------------- .note.nv.tkinfo           --------------------------
	.section	.note.nv.tkinfo,"",@"SHT_NOTE"
	.sectionflags	@"SHF_NOTE_NV_TKINFO"
	.tkinfo
        /*0018*/ 	.word	0x00000002
        /*0030*/ 	.string	""
        /*0030*/ 	.string	"ptxas"
        /*0030*/ 	.string	"Cuda compilation tools, release 13.0, V13.0.88"
        /*0030*/ 	.string	"Build cuda_13.0.r13.0/compiler.36424714_0"
        /*0030*/ 	.string	"-arch sm_100 -m 64 "



//--------------------- .note.nv.cuinfo           --------------------------
	.section	.note.nv.cuinfo,"",@"SHT_NOTE"
	.sectionflags	@"SHF_NOTE_NV_CUINFO"
        /*0018*/ 	.short	0x0002
        /*001a*/ 	.short	0x0064
        /*001c*/ 	.short	0x0082
	.zero		2


//--------------------- .nv.info                  --------------------------
	.section	.nv.info,"",@"SHT_CUDA_INFO"
	.align	4


	//----- nvinfo : EIATTR_REGCOUNT
	.align		4
        /*0000*/ 	.byte	0x04, 0x2f
        /*0002*/ 	.short	(.L_1 - .L_0)
	.align		4
.L_0:
        /*0004*/ 	.word	index@(scale_float)
        /*0008*/ 	.word	0x0000000a


	//----- nvinfo : EIATTR_FRAME_SIZE
	.align		4
.L_1:
        /*000c*/ 	.byte	0x04, 0x11
        /*000e*/ 	.short	(.L_3 - .L_2)
	.align		4
.L_2:
        /*0010*/ 	.word	index@(scale_float)
        /*0014*/ 	.word	0x00000000


	//----- nvinfo : EIATTR_REGCOUNT
	.align		4
.L_3:
        /*0018*/ 	.byte	0x04, 0x2f
        /*001a*/ 	.short	(.L_5 - .L_4)
	.align		4
.L_4:
        /*001c*/ 	.word	index@(add_float)
        /*0020*/ 	.word	0x0000000a


	//----- nvinfo : EIATTR_FRAME_SIZE
	.align		4
.L_5:
        /*0024*/ 	.byte	0x04, 0x11
        /*0026*/ 	.short	(.L_7 - .L_6)
	.align		4
.L_6:
        /*0028*/ 	.word	index@(add_float)
        /*002c*/ 	.word	0x00000000


	//----- nvinfo : EIATTR_REGCOUNT
	.align		4
.L_7:
        /*0030*/ 	.byte	0x04, 0x2f
        /*0032*/ 	.short	(.L_9 - .L_8)
	.align		4
.L_8:
        /*0034*/ 	.word	index@(relu_float)
        /*0038*/ 	.word	0x00000008


	//----- nvinfo : EIATTR_FRAME_SIZE
	.align		4
.L_9:
        /*003c*/ 	.byte	0x04, 0x11
        /*003e*/ 	.short	(.L_11 - .L_10)
	.align		4
.L_10:
        /*0040*/ 	.word	index@(relu_float)
        /*0044*/ 	.word	0x00000000


	//----- nvinfo : EIATTR_REGCOUNT
	.align		4
.L_11:
        /*0048*/ 	.byte	0x04, 0x2f
        /*004a*/ 	.short	(.L_13 - .L_12)
	.align		4
.L_12:
        /*004c*/ 	.word	index@(tanh_float)
        /*0050*/ 	.word	0x0000000c


	//----- nvinfo : EIATTR_FRAME_SIZE
	.align		4
.L_13:
        /*0054*/ 	.byte	0x04, 0x11
        /*0056*/ 	.short	(.L_15 - .L_14)
	.align		4
.L_14:
        /*0058*/ 	.word	index@(tanh_float)
        /*005c*/ 	.word	0x00000000


	//----- nvinfo : EIATTR_REGCOUNT
	.align		4
.L_15:
        /*0060*/ 	.byte	0x04, 0x2f
        /*0062*/ 	.short	(.L_17 - .L_16)
	.align		4
.L_16:
        /*0064*/ 	.word	index@(sigmoid_float)
        /*0068*/ 	.word	0x0000000f


	//----- nvinfo : EIATTR_FRAME_SIZE
	.align		4
.L_17:
        /*006c*/ 	.byte	0x04, 0x11
        /*006e*/ 	.short	(.L_19 - .L_18)
	.align		4
.L_18:
        /*0070*/ 	.word	index@($__internal_0_$__cuda_sm20_rcp_rn_f32_slowpath)
        /*0074*/ 	.word	0x00000000


	//----- nvinfo : EIATTR_FRAME_SIZE
	.align		4
.L_19:
        /*0078*/ 	.byte	0x04, 0x11
        /*007a*/ 	.short	(.L_21 - .L_20)
	.align		4
.L_20:
        /*007c*/ 	.word	index@(sigmoid_float)
        /*0080*/ 	.word	0x00000000


	//----- nvinfo : EIATTR_MIN_STACK_SIZE
	.align		4
.L_21:
        /*0084*/ 	.byte	0x04, 0x12
        /*0086*/ 	.short	(.L_23 - .L_22)
	.align		4
.L_22:
        /*0088*/ 	.word	index@(sigmoid_float)
        /*008c*/ 	.word	0x00000000


	//----- nvinfo : EIATTR_MIN_STACK_SIZE
	.align		4
.L_23:
        /*0090*/ 	.byte	0x04, 0x12
        /*0092*/ 	.short	(.L_25 - .L_24)
	.align		4
.L_24:
        /*0094*/ 	.word	index@(tanh_float)
        /*0098*/ 	.word	0x00000000


	//----- nvinfo : EIATTR_MIN_STACK_SIZE
	.align		4
.L_25:
        /*009c*/ 	.byte	0x04, 0x12
        /*009e*/ 	.short	(.L_27 - .L_26)
	.align		4
.L_26:
        /*00a0*/ 	.word	index@(relu_float)
        /*00a4*/ 	.word	0x00000000


	//----- nvinfo : EIATTR_MIN_STACK_SIZE
	.align		4
.L_27:
        /*00a8*/ 	.byte	0x04, 0x12
        /*00aa*/ 	.short	(.L_29 - .L_28)
	.align		4
.L_28:
        /*00ac*/ 	.word	index@(add_float)
        /*00b0*/ 	.word	0x00000000


	//----- nvinfo : EIATTR_MIN_STACK_SIZE
	.align		4
.L_29:
        /*00b4*/ 	.byte	0x04, 0x12
        /*00b6*/ 	.short	(.L_31 - .L_30)
	.align		4
.L_30:
        /*00b8*/ 	.word	index@(scale_float)
        /*00bc*/ 	.word	0x00000000
.L_31:


//--------------------- .nv.compat                --------------------------
	.section	.nv.compat,"",@"SHT_CUDA_COMPAT_INFO"
	.align	4
        /*0000*/ 	.byte	0x02, 0x09, 0x00, 0x00, 0x02, 0x02, 0x01, 0x00, 0x02, 0x05, 0x05, 0x00, 0x03, 0x07, 0x01, 0x01
        /*0010*/ 	.byte	0x02, 0x03, 0x00, 0x00, 0x02, 0x06, 0x01, 0x00, 0x04, 0x0b, 0x08, 0x00, 0x01, 0x00, 0x00, 0x00
        /*0020*/ 	.byte	0x00, 0x00, 0x00, 0x00


//--------------------- .nv.info.sigmoid_float    --------------------------
	.section	.nv.info.sigmoid_float,"",@"SHT_CUDA_INFO"
	.sectionflags	@""
	.align	4


	//----- nvinfo : EIATTR_CUDA_API_VERSION
	.align		4
        /*0000*/ 	.byte	0x04, 0x37
        /*0002*/ 	.short	(.L_33 - .L_32)
.L_32:
        /*0004*/ 	.word	0x00000082


	//----- nvinfo : EIATTR_KPARAM_INFO
	.align		4
.L_33:
        /*0008*/ 	.byte	0x04, 0x17
        /*000a*/ 	.short	(.L_35 - .L_34)
.L_34:
        /*000c*/ 	.word	0x00000000
        /*0010*/ 	.short	0x0001
        /*0012*/ 	.short	0x0008
        /*0014*/ 	.byte	0x00, 0xf0, 0x11, 0x00


	//----- nvinfo : EIATTR_KPARAM_INFO
	.align		4
.L_35:
        /*0018*/ 	.byte	0x04, 0x17
        /*001a*/ 	.short	(.L_37 - .L_36)
.L_36:
        /*001c*/ 	.word	0x00000000
        /*0020*/ 	.short	0x0000
        /*0022*/ 	.short	0x0000
        /*0024*/ 	.byte	0x00, 0xf5, 0x21, 0x00


	//----- nvinfo : EIATTR_SPARSE_MMA_MASK
	.align		4
.L_37:
        /*0028*/ 	.byte	0x03, 0x50
        /*002a*/ 	.short	0x0000


	//----- nvinfo : EIATTR_MAXREG_COUNT
	.align		4
        /*002c*/ 	.byte	0x03, 0x1b
        /*002e*/ 	.short	0x00ff


	//----- nvinfo : EIATTR_MERCURY_ISA_VERSION
	.align		4
        /*0030*/ 	.byte	0x03, 0x5f
        /*0032*/ 	.short	0x0101


	//----- nvinfo : EIATTR_VRC_CTA_INIT_COUNT
	.align		4
        /*0034*/ 	.byte	0x02, 0x4a
	.zero		1
	.zero		1


	//----- nvinfo : EIATTR_EXIT_INSTR_OFFSETS
	.align		4
        /*0038*/ 	.byte	0x04, 0x1c
        /*003a*/ 	.short	(.L_39 - .L_38)


	//   ....[0]....
.L_38:
        /*003c*/ 	.word	0x00000070


	//   ....[1]....
        /*0040*/ 	.word	0x00000240


	//----- nvinfo : EIATTR_CRS_STACK_SIZE
	.align		4
.L_39:
        /*0044*/ 	.byte	0x04, 0x1e
        /*0046*/ 	.short	(.L_41 - .L_40)
.L_40:
        /*0048*/ 	.word	0x00000000


	//----- nvinfo : EIATTR_CBANK_PARAM_SIZE
	.align		4
.L_41:
        /*004c*/ 	.byte	0x03, 0x19
        /*004e*/ 	.short	0x000c


	//----- nvinfo : EIATTR_PARAM_CBANK
	.align		4
        /*0050*/ 	.byte	0x04, 0x0a
        /*0052*/ 	.short	(.L_43 - .L_42)
	.align		4
.L_42:
        /*0054*/ 	.word	index@(.nv.constant0.sigmoid_float)
        /*0058*/ 	.short	0x0380
        /*005a*/ 	.short	0x000c


	//----- nvinfo : EIATTR_SW_WAR
	.align		4
.L_43:
        /*005c*/ 	.byte	0x04, 0x36
        /*005e*/ 	.short	(.L_45 - .L_44)
.L_44:
        /*0060*/ 	.word	0x00000008
.L_45:


//--------------------- .nv.info.tanh_float       --------------------------
	.section	.nv.info.tanh_float,"",@"SHT_CUDA_INFO"
	.sectionflags	@""
	.align	4


	//----- nvinfo : EIATTR_CUDA_API_VERSION
	.align		4
        /*0000*/ 	.byte	0x04, 0x37
        /*0002*/ 	.short	(.L_47 - .L_46)
.L_46:
        /*0004*/ 	.word	0x00000082


	//----- nvinfo : EIATTR_KPARAM_INFO
	.align		4
.L_47:
        /*0008*/ 	.byte	0x04, 0x17
        /*000a*/ 	.short	(.L_49 - .L_48)
.L_48:
        /*000c*/ 	.word	0x00000000
        /*0010*/ 	.short	0x0001
        /*0012*/ 	.short	0x0008
        /*0014*/ 	.byte	0x00, 0xf0, 0x11, 0x00


	//----- nvinfo : EIATTR_KPARAM_INFO
	.align		4
.L_49:
        /*0018*/ 	.byte	0x04, 0x17
        /*001a*/ 	.short	(.L_51 - .L_50)
.L_50:
        /*001c*/ 	.word	0x00000000
        /*0020*/ 	.short	0x0000
        /*0022*/ 	.short	0x0000
        /*0024*/ 	.byte	0x00, 0xf5, 0x21, 0x00


	//----- nvinfo : EIATTR_SPARSE_MMA_MASK
	.align		4
.L_51:
        /*0028*/ 	.byte	0x03, 0x50
        /*002a*/ 	.short	0x0000


	//----- nvinfo : EIATTR_MAXREG_COUNT
	.align		4
        /*002c*/ 	.byte	0x03, 0x1b
        /*002e*/ 	.short	0x00ff


	//----- nvinfo : EIATTR_MERCURY_ISA_VERSION
	.align		4
        /*0030*/ 	.byte	0x03, 0x5f
        /*0032*/ 	.short	0x0101


	//----- nvinfo : EIATTR_VRC_CTA_INIT_COUNT
	.align		4
        /*0034*/ 	.byte	0x02, 0x4a
	.zero		1
	.zero		1


	//----- nvinfo : EIATTR_EXIT_INSTR_OFFSETS
	.align		4
        /*0038*/ 	.byte	0x04, 0x1c
        /*003a*/ 	.short	(.L_53 - .L_52)


	//   ....[0]....
.L_52:
        /*003c*/ 	.word	0x00000070


	//   ....[1]....
        /*0040*/ 	.word	0x000001e0


	//----- nvinfo : EIATTR_CBANK_PARAM_SIZE
	.align		4
.L_53:
        /*0044*/ 	.byte	0x03, 0x19
        /*0046*/ 	.short	0x000c


	//----- nvinfo : EIATTR_PARAM_CBANK
	.align		4
        /*0048*/ 	.byte	0x04, 0x0a
        /*004a*/ 	.short	(.L_55 - .L_54)
	.align		4
.L_54:
        /*004c*/ 	.word	index@(.nv.constant0.tanh_float)
        /*0050*/ 	.short	0x0380
        /*0052*/ 	.short	0x000c


	//----- nvinfo : EIATTR_SW_WAR
	.align		4
.L_55:
        /*0054*/ 	.byte	0x04, 0x36
        /*0056*/ 	.short	(.L_57 - .L_56)
.L_56:
        /*0058*/ 	.word	0x00000008
.L_57:


//--------------------- .nv.info.relu_float       --------------------------
	.section	.nv.info.relu_float,"",@"SHT_CUDA_INFO"
	.sectionflags	@""
	.align	4


	//----- nvinfo : EIATTR_CUDA_API_VERSION
	.align		4
        /*0000*/ 	.byte	0x04, 0x37
        /*0002*/ 	.short	(.L_59 - .L_58)
.L_58:
        /*0004*/ 	.word	0x00000082


	//----- nvinfo : EIATTR_KPARAM_INFO
	.align		4
.L_59:
        /*0008*/ 	.byte	0x04, 0x17
        /*000a*/ 	.short	(.L_61 - .L_60)
.L_60:
        /*000c*/ 	.word	0x00000000
        /*0010*/ 	.short	0x0001
        /*0012*/ 	.short	0x0008
        /*0014*/ 	.byte	0x00, 0xf0, 0x11, 0x00


	//----- nvinfo : EIATTR_KPARAM_INFO
	.align		4
.L_61:
        /*0018*/ 	.byte	0x04, 0x17
        /*001a*/ 	.short	(.L_63 - .L_62)
.L_62:
        /*001c*/ 	.word	0x00000000
        /*0020*/ 	.short	0x0000
        /*0022*/ 	.short	0x0000
        /*0024*/ 	.byte	0x00, 0xf5, 0x21, 0x00


	//----- nvinfo : EIATTR_SPARSE_MMA_MASK
	.align		4
.L_63:
        /*0028*/ 	.byte	0x03, 0x50
        /*002a*/ 	.short	0x0000


	//----- nvinfo : EIATTR_MAXREG_COUNT
	.align		4
        /*002c*/ 	.byte	0x03, 0x1b
        /*002e*/ 	.short	0x00ff


	//----- nvinfo : EIATTR_MERCURY_ISA_VERSION
	.align		4
        /*0030*/ 	.byte	0x03, 0x5f
        /*0032*/ 	.short	0x0101


	//----- nvinfo : EIATTR_VRC_CTA_INIT_COUNT
	.align		4
        /*0034*/ 	.byte	0x02, 0x4a
	.zero		1
	.zero		1


	//----- nvinfo : EIATTR_EXIT_INSTR_OFFSETS
	.align		4
        /*0038*/ 	.byte	0x04, 0x1c
        /*003a*/ 	.short	(.L_65 - .L_64)


	//   ....[0]....
.L_64:
        /*003c*/ 	.word	0x00000070


	//   ....[1]....
        /*0040*/ 	.word	0x000000f0


	//----- nvinfo : EIATTR_CBANK_PARAM_SIZE
	.align		4
.L_65:
        /*0044*/ 	.byte	0x03, 0x19
        /*0046*/ 	.short	0x000c


	//----- nvinfo : EIATTR_PARAM_CBANK
	.align		4
        /*0048*/ 	.byte	0x04, 0x0a
        /*004a*/ 	.short	(.L_67 - .L_66)
	.align		4
.L_66:
        /*004c*/ 	.word	index@(.nv.constant0.relu_float)
        /*0050*/ 	.short	0x0380
        /*0052*/ 	.short	0x000c


	//----- nvinfo : EIATTR_SW_WAR
	.align		4
.L_67:
        /*0054*/ 	.byte	0x04, 0x36
        /*0056*/ 	.short	(.L_69 - .L_68)
.L_68:
        /*0058*/ 	.word	0x00000008
.L_69:


//--------------------- .nv.info.add_float        --------------------------
	.section	.nv.info.add_float,"",@"SHT_CUDA_INFO"
	.sectionflags	@""
	.align	4


	//----- nvinfo : EIATTR_CUDA_API_VERSION
	.align		4
        /*0000*/ 	.byte	0x04, 0x37
        /*0002*/ 	.short	(.L_71 - .L_70)
.L_70:
        /*0004*/ 	.word	0x00000082


	//----- nvinfo : EIATTR_KPARAM_INFO
	.align		4
.L_71:
        /*0008*/ 	.byte	0x04, 0x17
        /*000a*/ 	.short	(.L_73 - .L_72)
.L_72:
        /*000c*/ 	.word	0x00000000
        /*0010*/ 	.short	0x0002
        /*0012*/ 	.short	0x0010
        /*0014*/ 	.byte	0x00, 0xf0, 0x11, 0x00


	//----- nvinfo : EIATTR_KPARAM_INFO
	.align		4
.L_73:
        /*0018*/ 	.byte	0x04, 0x17
        /*001a*/ 	.short	(.L_75 - .L_74)
.L_74:
        /*001c*/ 	.word	0x00000000
        /*0020*/ 	.short	0x0001
        /*0022*/ 	.short	0x0008
        /*0024*/ 	.byte	0x00, 0xf5, 0x21, 0x00


	//----- nvinfo : EIATTR_KPARAM_INFO
	.align		4
.L_75:
        /*0028*/ 	.byte	0x04, 0x17
        /*002a*/ 	.short	(.L_77 - .L_76)
.L_76:
        /*002c*/ 	.word	0x00000000
        /*0030*/ 	.short	0x0000
        /*0032*/ 	.short	0x0000
        /*0034*/ 	.byte	0x00, 0xf5, 0x21, 0x00


	//----- nvinfo : EIATTR_SPARSE_MMA_MASK
	.align		4
.L_77:
        /*0038*/ 	.byte	0x03, 0x50
        /*003a*/ 	.short	0x0000


	//----- nvinfo : EIATTR_MAXREG_COUNT
	.align		4
        /*003c*/ 	.byte	0x03, 0x1b
        /*003e*/ 	.short	0x00ff


	//----- nvinfo : EIATTR_MERCURY_ISA_VERSION
	.align		4
        /*0040*/ 	.byte	0x03, 0x5f
        /*0042*/ 	.short	0x0101


	//----- nvinfo : EIATTR_VRC_CTA_INIT_COUNT
	.align		4
        /*0044*/ 	.byte	0x02, 0x4a
	.zero		1
	.zero		1


	//----- nvinfo : EIATTR_EXIT_INSTR_OFFSETS
	.align		4
        /*0048*/ 	.byte	0x04, 0x1c
        /*004a*/ 	.short	(.L_79 - .L_78)


	//   ....[0]....
.L_78:
        /*004c*/ 	.word	0x00000070


	//   ....[1]....
        /*0050*/ 	.word	0x00000110


	//----- nvinfo : EIATTR_CBANK_PARAM_SIZE
	.align		4
.L_79:
        /*0054*/ 	.byte	0x03, 0x19
        /*0056*/ 	.short	0x0014


	//----- nvinfo : EIATTR_PARAM_CBANK
	.align		4
        /*0058*/ 	.byte	0x04, 0x0a
        /*005a*/ 	.short	(.L_81 - .L_80)
	.align		4
.L_80:
        /*005c*/ 	.word	index@(.nv.constant0.add_float)
        /*0060*/ 	.short	0x0380
        /*0062*/ 	.short	0x0014


	//----- nvinfo : EIATTR_SW_WAR
	.align		4
.L_81:
        /*0064*/ 	.byte	0x04, 0x36
        /*0066*/ 	.short	(.L_83 - .L_82)
.L_82:
        /*0068*/ 	.word	0x00000008
.L_83:


//--------------------- .nv.info.scale_float      --------------------------
	.section	.nv.info.scale_float,"",@"SHT_CUDA_INFO"
	.sectionflags	@""
	.align	4


	//----- nvinfo : EIATTR_CUDA_API_VERSION
	.align		4
        /*0000*/ 	.byte	0x04, 0x37
        /*0002*/ 	.short	(.L_85 - .L_84)
.L_84:
        /*0004*/ 	.word	0x00000082


	//----- nvinfo : EIATTR_KPARAM_INFO
	.align		4
.L_85:
        /*0008*/ 	.byte	0x04, 0x17
        /*000a*/ 	.short	(.L_87 - .L_86)
.L_86:
        /*000c*/ 	.word	0x00000000
        /*0010*/ 	.short	0x0002
        /*0012*/ 	.short	0x0010
        /*0014*/ 	.byte	0x00, 0xf0, 0x11, 0x00


	//----- nvinfo : EIATTR_KPARAM_INFO
	.align		4
.L_87:
        /*0018*/ 	.byte	0x04, 0x17
        /*001a*/ 	.short	(.L_89 - .L_88)
.L_88:
        /*001c*/ 	.word	0x00000000
        /*0020*/ 	.short	0x0001
        /*0022*/ 	.short	0x0008
        /*0024*/ 	.byte	0x00, 0xf5, 0x21, 0x00


	//----- nvinfo : EIATTR_KPARAM_INFO
	.align		4
.L_89:
        /*0028*/ 	.byte	0x04, 0x17
        /*002a*/ 	.short	(.L_91 - .L_90)
.L_90:
        /*002c*/ 	.word	0x00000000
        /*0030*/ 	.short	0x0000
        /*0032*/ 	.short	0x0000
        /*0034*/ 	.byte	0x00, 0xf5, 0x21, 0x00


	//----- nvinfo : EIATTR_SPARSE_MMA_MASK
	.align		4
.L_91:
        /*0038*/ 	.byte	0x03, 0x50
        /*003a*/ 	.short	0x0000


	//----- nvinfo : EIATTR_MAXREG_COUNT
	.align		4
        /*003c*/ 	.byte	0x03, 0x1b
        /*003e*/ 	.short	0x00ff


	//----- nvinfo : EIATTR_MERCURY_ISA_VERSION
	.align		4
        /*0040*/ 	.byte	0x03, 0x5f
        /*0042*/ 	.short	0x0101


	//----- nvinfo : EIATTR_VRC_CTA_INIT_COUNT
	.align		4
        /*0044*/ 	.byte	0x02, 0x4a
	.zero		1
	.zero		1


	//----- nvinfo : EIATTR_EXIT_INSTR_OFFSETS
	.align		4
        /*0048*/ 	.byte	0x04, 0x1c
        /*004a*/ 	.short	(.L_93 - .L_92)


	//   ....[0]....
.L_92:
        /*004c*/ 	.word	0x00000070


	//   ....[1]....
        /*0050*/ 	.word	0x00000100


	//----- nvinfo : EIATTR_CBANK_PARAM_SIZE
	.align		4
.L_93:
        /*0054*/ 	.byte	0x03, 0x19
        /*0056*/ 	.short	0x0014


	//----- nvinfo : EIATTR_PARAM_CBANK
	.align		4
        /*0058*/ 	.byte	0x04, 0x0a
        /*005a*/ 	.short	(.L_95 - .L_94)
	.align		4
.L_94:
        /*005c*/ 	.word	index@(.nv.constant0.scale_float)
        /*0060*/ 	.short	0x0380
        /*0062*/ 	.short	0x0014


	//----- nvinfo : EIATTR_SW_WAR
	.align		4
.L_95:
        /*0064*/ 	.byte	0x04, 0x36
        /*0066*/ 	.short	(.L_97 - .L_96)
.L_96:
        /*0068*/ 	.word	0x00000008
.L_97:


//--------------------- .nv.callgraph             --------------------------
	.section	.nv.callgraph,"",@"SHT_CUDA_CALLGRAPH"
	.align	4
	.sectionentsize	8
	.align		4
        /*0000*/ 	.word	0x00000000
	.align		4
        /*0004*/ 	.word	0xffffffff
	.align		4
        /*0008*/ 	.word	0x00000000
	.align		4
        /*000c*/ 	.word	0xfffffffe
	.align		4
        /*0010*/ 	.word	0x00000000
	.align		4
        /*0014*/ 	.word	0xfffffffd
	.align		4
        /*0018*/ 	.word	0x00000000
	.align		4
        /*001c*/ 	.word	0xfffffffc


//--------------------- .text.sigmoid_float       --------------------------
	.section	.text.sigmoid_float,"ax",@progbits
	.align	128
        .global         sigmoid_float
        .type           sigmoid_float,@function
        .size           sigmoid_float,(.L_x_12 - sigmoid_float)
        .other          sigmoid_float,@"STO_CUDA_ENTRY STV_DEFAULT"
sigmoid_float:
.text.sigmoid_float:
[----:B------:R-:W-:Y:S01]  /*0000*/  LDC R1, c[0x0][0x37c] ;  /* 0x0000df00ff017b82 */ /* 0x000fe20000000800 */
[----:B------:R-:W0:Y:S07]  /*0010*/  S2R R0, SR_TID.X ;  /* 0x0000000000007919 */ /* 0x000e2e0000002100 */
[----:B------:R-:W0:Y:S01]  /*0020*/  S2UR UR4, SR_CTAID.X ;  /* 0x00000000000479c3 */ /* 0x000e220000002500 */
[----:B------:R-:W1:Y:S07]  /*0030*/  LDCU UR5, c[0x0][0x388] ;  /* 0x00007100ff0577ac */ /* 0x000e6e0008000800 */
[----:B------:R-:W0:Y:S02]  /*0040*/  LDC R3, c[0x0][0x360] ;  /* 0x0000d800ff037b82 */ /* 0x000e240000000800 */
[----:B0-----:R-:W-:-:S05]  /*0050*/  IMAD R3, R3, UR4, R0 ;  /* 0x0000000403037c24 */ /* 0x001fca000f8e0200 */
[----:B-1----:R-:W-:-:S13]  /*0060*/  ISETP.GE.AND P0, PT, R3, UR5, PT ;  /* 0x0000000503007c0c */ /* 0x002fda000bf06270 */
[----:B------:R-:W-:Y:S05]  /*0070*/  @P0 EXIT ;  /* 0x000000000000094d */ /* 0x000fea0003800000 */
[----:B------:R-:W0:Y:S01]  /*0080*/  LDC.64 R4, c[0x0][0x380] ;  /* 0x0000e000ff047b82 */ /* 0x000e220000000a00 */
[----:B------:R-:W1:Y:S01]  /*0090*/  LDCU.64 UR4, c[0x0][0x358] ;  /* 0x00006b00ff0477ac */ /* 0x000e620008000a00 */
[----:B0-----:R-:W-:-:S05]  /*00a0*/  IMAD.WIDE R4, R3, 0x4, R4 ;  /* 0x0000000403047825 */ /* 0x001fca00078e0204 */
[----:B-1----:R-:W2:Y:S01]  /*00b0*/  LDG.E R0, desc[UR4][R4.64] ;  /* 0x0000000404007981 */ /* 0x002ea2000c1e1900 */
[----:B------:R-:W-:Y:S01]  /*00c0*/  IMAD.MOV.U32 R3, RZ, RZ, 0x3bbb989d ;  /* 0x3bbb989dff037424 */ /* 0x000fe200078e00ff */
[----:B------:R-:W-:Y:S01]  /*00d0*/  BSSY.RECONVERGENT B0, `(.L_x_0) ;  /* 0x0000015000007945 */ /* 0x000fe20003800200 */
[----:B------:R-:W-:Y:S02]  /*00e0*/  IMAD.MOV.U32 R7, RZ, RZ, 0x437c0000 ;  /* 0x437c0000ff077424 */ /* 0x000fe400078e00ff */
[----:B--2---:R-:W-:-:S04]  /*00f0*/  FFMA.SAT R2, R0, -R3, 0.5 ;  /* 0x3f00000000027423 */ /* 0x004fc80000002803 */
[----:B------:R-:W-:-:S04]  /*0100*/  FFMA.RM R2, R2, R7, 12582913 ;  /* 0x4b40000102027423 */ /* 0x000fc80000004007 */
[C---:B------:R-:W-:Y:S01]  /*0110*/  FADD R3, R2.reuse, -12583039 ;  /* 0xcb40007f02037421 */ /* 0x040fe20000000000 */
[----:B------:R-:W-:-:S03]  /*0120*/  SHF.L.U32 R2, R2, 0x17, RZ ;  /* 0x0000001702027819 */ /* 0x000fc600000006ff */
[----:B------:R-:W-:-:S04]  /*0130*/  FFMA R3, R0, -1.4426950216293334961, -R3 ;  /* 0xbfb8aa3b00037823 */ /* 0x000fc80000000803 */
[----:B------:R-:W-:-:S06]  /*0140*/  FFMA R3, R0, -1.925963033500011079e-08, R3 ;  /* 0xb2a5706000037823 */ /* 0x000fcc0000000003 */
[----:B------:R-:W0:Y:S02]  /*0150*/  MUFU.EX2 R3, R3 ;  /* 0x0000000300037308 */ /* 0x000e240000000800 */
[----:B0-----:R-:W-:-:S04]  /*0160*/  FFMA R0, R2, R3, 1 ;  /* 0x3f80000002007423 */ /* 0x001fc80000000003 */
[----:B------:R-:W-:-:S05]  /*0170*/  VIADD R2, R0, 0x1800000 ;  /* 0x0180000000027836 */ /* 0x000fca0000000000 */
[----:B------:R-:W-:-:S04]  /*0180*/  LOP3.LUT R2, R2, 0x7f800000, RZ, 0xc0, !PT ;  /* 0x7f80000002027812 */ /* 0x000fc800078ec0ff */
[----:B------:R-:W-:-:S13]  /*0190*/  ISETP.GT.U32.AND P0, PT, R2, 0x1ffffff, PT ;  /* 0x01ffffff0200780c */ /* 0x000fda0003f04070 */
[----:B------:R-:W-:Y:S05]  /*01a0*/  @P0 BRA `(.L_x_1) ;  /* 0x00000000000c0947 */ /* 0x000fea0003800000 */
[----:B------:R-:W-:-:S07]  /*01b0*/  MOV R6, 0x1d0 ;  /* 0x000001d000067802 */ /* 0x000fce0000000f00 */
[----:B------:R-:W-:Y:S05]  /*01c0*/  CALL.REL.NOINC `($__internal_0_$__cuda_sm20_rcp_rn_f32_slowpath) ;  /* 0x0000000000207944 */ /* 0x000fea0003c00000 */
[----:B------:R-:W-:Y:S05]  /*01d0*/  BRA `(.L_x_2) ;  /* 0x0000000000107947 */ /* 0x000fea0003800000 */
.L_x_1:
[----:B------:R-:W0:Y:S02]  /*01e0*/  MUFU.RCP R3, R0 ;  /* 0x0000000000037308 */ /* 0x000e240000001000 */
[----:B0-----:R-:W-:-:S04]  /*01f0*/  FFMA R2, R0, R3, -1 ;  /* 0xbf80000000027423 */ /* 0x001fc80000000003 */
[----:B------:R-:W-:-:S04]  /*0200*/  FADD.FTZ R2, -R2, -RZ ;  /* 0x800000ff02027221 */ /* 0x000fc80000010100 */
[----:B------:R-:W-:-:S07]  /*0210*/  FFMA R3, R3, R2, R3 ;  /* 0x0000000203037223 */ /* 0x000fce0000000003 */
.L_x_2:
[----:B------:R-:W-:Y:S05]  /*0220*/  BSYNC.RECONVERGENT B0 ;  /* 0x0000000000007941 */ /* 0x000fea0003800200 */
.L_x_0:
[----:B------:R-:W-:Y:S01]  /*0230*/  STG.E desc[UR4][R4.64], R3 ;  /* 0x0000000304007986 */ /* 0x000fe2000c101904 */
[----:B------:R-:W-:Y:S05]  /*0240*/  EXIT ;  /* 0x000000000000794d */ /* 0x000fea0003800000 */
        .weak           $__internal_0_$__cuda_sm20_rcp_rn_f32_slowpath
        .type           $__internal_0_$__cuda_sm20_rcp_rn_f32_slowpath,@function
        .size           $__internal_0_$__cuda_sm20_rcp_rn_f32_slowpath,(.L_x_12 - $__internal_0_$__cuda_sm20_rcp_rn_f32_slowpath)
$__internal_0_$__cuda_sm20_rcp_rn_f32_slowpath:
[----:B------:R-:W-:Y:S01]  /*0250*/  IMAD.SHL.U32 R2, R0, 0x2, RZ ;  /* 0x0000000200027824 */ /* 0x000fe200078e00ff */
[----:B------:R-:W-:Y:S04]  /*0260*/  BSSY.RECONVERGENT B1, `(.L_x_3) ;  /* 0x0000030000017945 */ /* 0x000fe80003800200 */
[----:B------:R-:W-:-:S04]  /*0270*/  SHF.R.U32.HI R2, RZ, 0x18, R2 ;  /* 0x00000018ff027819 */ /* 0x000fc80000011602 */
[----:B------:R-:W-:-:S13]  /*0280*/  ISETP.NE.U32.AND P0, PT, R2, RZ, PT ;  /* 0x000000ff0200720c */ /* 0x000fda0003f05070 */
[----:B------:R-:W-:Y:S05]  /*0290*/  @P0 BRA `(.L_x_4) ;  /* 0x0000000000280947 */ /* 0x000fea0003800000 */
[----:B------:R-:W-:-:S04]  /*02a0*/  SHF.L.U32 R2, R0, 0x1, RZ ;  /* 0x0000000100027819 */ /* 0x000fc800000006ff */
[----:B------:R-:W-:-:S13]  /*02b0*/  ISETP.NE.AND P0, PT, R2, RZ, PT ;  /* 0x000000ff0200720c */ /* 0x000fda0003f05270 */
[----:B------:R-:W-:Y:S01]  /*02c0*/  @P0 FFMA R7, R0, 1.84467440737095516160e+19, RZ ;  /* 0x5f80000000070823 */ /* 0x000fe200000000ff */
[----:B------:R-:W-:Y:S08]  /*02d0*/  @!P0 MUFU.RCP R3, R0 ;  /* 0x0000000000038308 */ /* 0x000ff00000001000 */
[----:B------:R-:W0:Y:S02]  /*02e0*/  @P0 MUFU.RCP R2, R7 ;  /* 0x0000000700020308 */ /* 0x000e240000001000 */
[----:B0-----:R-:W-:-:S04]  /*02f0*/  @P0 FFMA R8, R7, R2, -1 ;  /* 0xbf80000007080423 */ /* 0x001fc80000000002 */
[----:B------:R-:W-:-:S04]  /*0300*/  @P0 FADD.FTZ R9, -R8, -RZ ;  /* 0x800000ff08090221 */ /* 0x000fc80000010100 */
[----:B------:R-:W-:-:S04]  /*0310*/  @P0 FFMA R2, R2, R9, R2 ;  /* 0x0000000902020223 */ /* 0x000fc80000000002 */
[----:B------:R-:W-:Y:S01]  /*0320*/  @P0 FFMA R3, R2, 1.84467440737095516160e+19, RZ ;  /* 0x5f80000002030823 */ /* 0x000fe200000000ff */
[----:B------:R-:W-:Y:S06]  /*0330*/  BRA `(.L_x_5) ;  /* 0x0000000000887947 */ /* 0x000fec0003800000 */
.L_x_4:
[----:B------:R-:W-:-:S05]  /*0340*/  VIADD R3, R2, 0xffffff03 ;  /* 0xffffff0302037836 */ /* 0x000fca0000000000 */
[----:B------:R-:W-:-:S13]  /*0350*/  ISETP.GT.U32.AND P0, PT, R3, 0x1, PT ;  /* 0x000000010300780c */ /* 0x000fda0003f04070 */
[----:B------:R-:W-:Y:S05]  /*0360*/  @P0 BRA `(.L_x_6) ;  /* 0x0000000000780947 */ /* 0x000fea0003800000 */
[----:B------:R-:W-:Y:S01]  /*0370*/  LOP3.LUT R7, R0, 0x7fffff, RZ, 0xc0, !PT ;  /* 0x007fffff00077812 */ /* 0x000fe200078ec0ff */
[----:B------:R-:W-:-:S03]  /*0380*/  IMAD.MOV.U32 R12, RZ, RZ, 0x3 ;  /* 0x00000003ff0c7424 */ /* 0x000fc600078e00ff */
[----:B------:R-:W-:Y:S02]  /*0390*/  LOP3.LUT R7, R7, 0x3f800000, RZ, 0xfc, !PT ;  /* 0x3f80000007077812 */ /* 0x000fe400078efcff */
[----:B------:R-:W-:Y:S02]  /*03a0*/  SHF.L.U32 R11, R12, R3, RZ ;  /* 0x000000030c0b7219 */ /* 0x000fe400000006ff */
[----:B------:R-:W0:Y:S02]  /*03b0*/  MUFU.RCP R8, R7 ;  /* 0x0000000700087308 */ /* 0x000e240000001000 */
[----:B0-----:R-:W-:-:S04]  /*03c0*/  FFMA R9, R7, R8, -1 ;  /* 0xbf80000007097423 */ /* 0x001fc80000000008 */
[----:B------:R-:W-:-:S04]  /*03d0*/  FADD.FTZ R9, -R9, -RZ ;  /* 0x800000ff09097221 */ /* 0x000fc80000010100 */
[CCC-:B------:R-:W-:Y:S01]  /*03e0*/  FFMA.RM R10, R8.reuse, R9.reuse, R8.reuse ;  /* 0x00000009080a7223 */ /* 0x1c0fe20000004008 */
[----:B------:R-:W-:-:S04]  /*03f0*/  FFMA.RP R9, R8, R9, R8 ;  /* 0x0000000908097223 */ /* 0x000fc80000008008 */
[C---:B------:R-:W-:Y:S02]  /*0400*/  LOP3.LUT R8, R10.reuse, 0x7fffff, RZ, 0xc0, !PT ;  /* 0x007fffff0a087812 */ /* 0x040fe400078ec0ff */
[----:B------:R-:W-:Y:S02]  /*0410*/  FSETP.NEU.FTZ.AND P0, PT, R10, R9, PT ;  /* 0x000000090a00720b */ /* 0x000fe40003f1d000 */
[----:B------:R-:W-:Y:S02]  /*0420*/  LOP3.LUT R8, R8, 0x800000, RZ, 0xfc, !PT ;  /* 0x0080000008087812 */ /* 0x000fe400078efcff */
[----:B------:R-:W-:Y:S02]  /*0430*/  SEL R9, RZ, 0xffffffff, !P0 ;  /* 0xffffffffff097807 */ /* 0x000fe40004000000 */
[----:B------:R-:W-:Y:S02]  /*0440*/  LOP3.LUT R10, R11, R8, RZ, 0xc0, !PT ;  /* 0x000000080b0a7212 */ /* 0x000fe400078ec0ff */
[----:B------:R-:W-:-:S02]  /*0450*/  IADD3 R9, PT, PT, -R9, RZ, RZ ;  /* 0x000000ff09097210 */ /* 0x000fc40007ffe1ff */
[-C--:B------:R-:W-:Y:S02]  /*0460*/  SHF.R.U32.HI R10, RZ, R3.reuse, R10 ;  /* 0x00000003ff0a7219 */ /* 0x080fe4000001160a */
[----:B------:R-:W-:Y:S02]  /*0470*/  LOP3.LUT P1, RZ, R9, R3, R8, 0xf8, !PT ;  /* 0x0000000309ff7212 */ /* 0x000fe4000782f808 */
[C---:B------:R-:W-:Y:S02]  /*0480*/  LOP3.LUT P0, RZ, R10.reuse, 0x1, RZ, 0xc0, !PT ;  /* 0x000000010aff7812 */ /* 0x040fe4000780c0ff */
[----:B------:R-:W-:-:S04]  /*0490*/  LOP3.LUT P2, RZ, R10, 0x2, RZ, 0xc0, !PT ;  /* 0x000000020aff7812 */ /* 0x000fc8000784c0ff */
[----:B------:R-:W-:Y:S02]  /*04a0*/  PLOP3.LUT P0, PT, P0, P1, P2, 0xe0, 0x0 ;  /* 0x000000000000781c */ /* 0x000fe40000703c20 */
[----:B------:R-:W-:Y:S02]  /*04b0*/  LOP3.LUT P1, RZ, R0, 0x7fffff, RZ, 0xc0, !PT ;  /* 0x007fffff00ff7812 */ /* 0x000fe4000782c0ff */
[----:B------:R-:W-:-:S05]  /*04c0*/  SEL R3, RZ, 0x1, !P0 ;  /* 0x00000001ff037807 */ /* 0x000fca0004000000 */
[----:B------:R-:W-:-:S05]  /*04d0*/  IMAD.MOV R3, RZ, RZ, -R3 ;  /* 0x000000ffff037224 */ /* 0x000fca00078e0a03 */
[----:B------:R-:W-:Y:S01]  /*04e0*/  ISETP.GE.AND P0, PT, R3, RZ, PT ;  /* 0x000000ff0300720c */ /* 0x000fe20003f06270 */
[----:B------:R-:W-:-:S05]  /*04f0*/  VIADD R3, R2, 0xffffff04 ;  /* 0xffffff0402037836 */ /* 0x000fca0000000000 */
[----:B------:R-:W-:-:S07]  /*0500*/  SHF.R.U32.HI R3, RZ, R3, R8 ;  /* 0x00000003ff037219 */ /* 0x000fce0000011608 */
[----:B------:R-:W-:-:S05]  /*0510*/  @!P0 IADD3 R3, PT, PT, R3, 0x1, RZ ;  /* 0x0000000103038810 */ /* 0x000fca0007ffe0ff */
[----:B------:R-:W-:-:S05]  /*0520*/  @!P1 IMAD.SHL.U32 R3, R3, 0x2, RZ ;  /* 0x0000000203039824 */ /* 0x000fca00078e00ff */
[----:B------:R-:W-:Y:S01]  /*0530*/  LOP3.LUT R3, R3, 0x80000000, R0, 0xf8, !PT ;  /* 0x8000000003037812 */ /* 0x000fe200078ef800 */
[----:B------:R-:W-:Y:S06]  /*0540*/  BRA `(.L_x_5) ;  /* 0x0000000000047947 */ /* 0x000fec0003800000 */
.L_x_6:
[----:B------:R0:W1:Y:S02]  /*0550*/  MUFU.RCP R3, R0 ;  /* 0x0000000000037308 */ /* 0x0000640000001000 */
.L_x_5:
[----:B------:R-:W-:Y:S05]  /*0560*/  BSYNC.RECONVERGENT B1 ;  /* 0x0000000000017941 */ /* 0x000fea0003800200 */
.L_x_3:
[----:B------:R-:W-:-:S04]  /*0570*/  HFMA2 R7, -RZ, RZ, 0, 0 ;  /* 0x00000000ff077431 */ /* 0x000fc800000001ff */
[----:B01----:R-:W-:Y:S05]  /*0580*/  RET.REL.NODEC R6 `(sigmoid_float) ;  /* 0xfffffff8069c7950 */ /* 0x003fea0003c3ffff */
.L_x_7:
[----:B------:R-:W-:-:S00]  /*0590*/  BRA `(.L_x_7) ;  /* 0xfffffffc00fc7947 */ /* 0x000fc0000383ffff */
[----:B------:R-:W-:-:S00]  /*05a0*/  NOP ;  /* 0x0000000000007918 */ /* 0x000fc00000000000 */
        /* <DEDUP_REMOVED lines=13> */
.L_x_12:


//--------------------- .text.tanh_float          --------------------------
	.section	.text.tanh_float,"ax",@progbits
	.align	128
        .global         tanh_float
        .type           tanh_float,@function
        .size           tanh_float,(.L_x_14 - tanh_float)
        .other          tanh_float,@"STO_CUDA_ENTRY STV_DEFAULT"
tanh_float:
.text.tanh_float:
        /* <DEDUP_REMOVED lines=12> */
[----:B------:R-:W-:Y:S01]  /*00c0*/  HFMA2 R8, -RZ, RZ, 1.125, -9232 ;  /* 0x3c80f082ff087431 */ /* 0x000fe200000001ff */
[----:B------:R-:W-:Y:S01]  /*00d0*/  MOV R6, 0x3f800000 ;  /* 0x3f80000000067802 */ /* 0x000fe20000000f00 */
[C---:B--2---:R-:W-:Y:S01]  /*00e0*/  FMUL R0, |R4|.reuse, 2.8853900432586669922 ;  /* 0x4038aa3b04007820 */ /* 0x044fe20000400200 */
[C---:B------:R-:W-:Y:S01]  /*00f0*/  FMUL R9, R4.reuse, R4 ;  /* 0x0000000404097220 */ /* 0x040fe20000400000 */
[C---:B------:R-:W-:Y:S02]  /*0100*/  FSETP.GE.AND P1, PT, |R4|.reuse, 0.60000002384185791016, PT ;  /* 0x3f19999a0400780b */ /* 0x040fe40003f26200 */
[----:B------:R-:W-:Y:S01]  /*0110*/  FSETP.GE.AND P0, PT, |R4|, 9.010913848876953125, PT ;  /* 0x41102cb40400780b */ /* 0x000fe20003f06200 */
[C---:B------:R-:W-:Y:S01]  /*0120*/  FFMA R8, R9.reuse, R8, -0.052303962409496307373 ;  /* 0xbd563cae09087423 */ /* 0x040fe20000000008 */
[----:B------:R-:W0:Y:S03]  /*0130*/  MUFU.EX2 R0, R0 ;  /* 0x0000000000007308 */ /* 0x000e260000000800 */
[----:B------:R-:W-:Y:S01]  /*0140*/  FFMA R8, R9, R8, 0.1331529766321182251 ;  /* 0x3e08594109087423 */ /* 0x000fe20000000008 */
[----:B0-----:R-:W-:-:S03]  /*0150*/  FADD R5, R0, 1 ;  /* 0x3f80000000057421 */ /* 0x001fc60000000000 */
[----:B------:R-:W-:-:S04]  /*0160*/  FFMA R0, R9, R8, -0.33332768082618713379 ;  /* 0xbeaaa9ed09007423 */ /* 0x000fc80000000008 */
[----:B------:R-:W-:Y:S01]  /*0170*/  FFMA R9, R9, R0, RZ ;  /* 0x0000000009097223 */ /* 0x000fe200000000ff */
[----:B------:R-:W0:Y:S02]  /*0180*/  MUFU.RCP R5, R5 ;  /* 0x0000000500057308 */ /* 0x000e240000001000 */
[----:B0-----:R-:W-:-:S05]  /*0190*/  FFMA R6, R5, -2, R6 ;  /* 0xc000000005067823 */ /* 0x001fca0000000006 */
[----:B------:R-:W-:-:S04]  /*01a0*/  FSEL R7, R6, 1, !P0 ;  /* 0x3f80000006077808 */ /* 0x000fc80004000000 */
[--C-:B------:R-:W-:Y:S01]  /*01b0*/  LOP3.LUT R7, R7, 0x80000000, R4.reuse, 0xb8, !PT ;  /* 0x8000000007077812 */ /* 0x100fe200078eb804 */
[----:B------:R-:W-:-:S05]  /*01c0*/  @!P1 FFMA R7, R4, R9, R4 ;  /* 0x0000000904079223 */ /* 0x000fca0000000004 */
[----:B------:R-:W-:Y:S01]  /*01d0*/  STG.E desc[UR4][R2.64], R7 ;  /* 0x0000000702007986 */ /* 0x000fe2000c101904 */
[----:B------:R-:W-:Y:S05]  /*01e0*/  EXIT ;  /* 0x000000000000794d */ /* 0x000fea0003800000 */
.L_x_8:
        /* <DEDUP_REMOVED lines=9> */
.L_x_14:


//--------------------- .text.relu_float          --------------------------
	.section	.text.relu_float,"ax",@progbits
	.align	128
        .global         relu_float
        .type           relu_float,@function
        .size           relu_float,(.L_x_15 - relu_float)
        .other          relu_float,@"STO_CUDA_ENTRY STV_DEFAULT"
relu_float:
.text.relu_float:
        /* <DEDUP_REMOVED lines=11> */
[----:B-1----:R-:W2:Y:S02]  /*00b0*/  LDG.E R0, desc[UR4][R2.64] ;  /* 0x0000000402007981 */ /* 0x002ea4000c1e1900 */
[----:B--2---:R-:W-:-:S04]  /*00c0*/  FADD R0, R0, |R0| ;  /* 0x4000000000007221 */ /* 0x004fc80000000000 */
[----:B------:R-:W-:-:S05]  /*00d0*/  FMUL R5, R0, 0.5 ;  /* 0x3f00000000057820 */ /* 0x000fca0000400000 */
[----:B------:R-:W-:Y:S01]  /*00e0*/  STG.E desc[UR4][R2.64], R5 ;  /* 0x0000000502007986 */ /* 0x000fe2000c101904 */
[----:B------:R-:W-:Y:S05]  /*00f0*/  EXIT ;  /* 0x000000000000794d */ /* 0x000fea0003800000 */
.L_x_9:
        /* <DEDUP_REMOVED lines=16> */
.L_x_15:


//--------------------- .text.add_float           --------------------------
	.section	.text.add_float,"ax",@progbits
	.align	128
        .global         add_float
        .type           add_float,@function
        .size           add_float,(.L_x_16 - add_float)
        .other          add_float,@"STO_CUDA_ENTRY STV_DEFAULT"
add_float:
.text.add_float:
        /* <DEDUP_REMOVED lines=9> */
[----:B------:R-:W1:Y:S07]  /*0090*/  LDCU.64 UR4, c[0x0][0x358] ;  /* 0x00006b00ff0477ac */ /* 0x000e6e0008000a00 */
[----:B------:R-:W2:Y:S01]  /*00a0*/  LDC.64 R2, c[0x0][0x380] ;  /* 0x0000e000ff027b82 */ /* 0x000ea20000000a00 */
[----:B0-----:R-:W-:-:S06]  /*00b0*/  IMAD.WIDE R4, R7, 0x4, R4 ;  /* 0x0000000407047825 */ /* 0x001fcc00078e0204 */
[----:B-1----:R-:W3:Y:S01]  /*00c0*/  LDG.E R5, desc[UR4][R4.64] ;  /* 0x0000000404057981 */ /* 0x002ee2000c1e1900 */
[----:B--2---:R-:W-:-:S05]  /*00d0*/  IMAD.WIDE R2, R7, 0x4, R2 ;  /* 0x0000000407027825 */ /* 0x004fca00078e0202 */
[----:B------:R-:W3:Y:S02]  /*00e0*/  LDG.E R0, desc[UR4][R2.64] ;  /* 0x0000000402007981 */ /* 0x000ee4000c1e1900 */
[----:B---3--:R-:W-:-:S05]  /*00f0*/  FADD R7, R0, R5 ;  /* 0x0000000500077221 */ /* 0x008fca0000000000 */
[----:B------:R-:W-:Y:S01]  /*0100*/  STG.E desc[UR4][R2.64], R7 ;  /* 0x0000000702007986 */ /* 0x000fe2000c101904 */
[----:B------:R-:W-:Y:S05]  /*0110*/  EXIT ;  /* 0x000000000000794d */ /* 0x000fea0003800000 */
.L_x_10:
        /* <DEDUP_REMOVED lines=14> */
.L_x_16:


//--------------------- .text.scale_float         --------------------------
	.section	.text.scale_float,"ax",@progbits
	.align	128
        .global         scale_float
        .type           scale_float,@function
        .size           scale_float,(.L_x_17 - scale_float)
        .other          scale_float,@"STO_CUDA_ENTRY STV_DEFAULT"
scale_float:
.text.scale_float:
        /* <DEDUP_REMOVED lines=11> */
[----:B0-----:R-:W-:-:S05]  /*00b0*/  IMAD.WIDE R2, R7, 0x4, R2 ;  /* 0x0000000407027825 */ /* 0x001fca00078e0202 */
[----:B-1----:R-:W3:Y:S04]  /*00c0*/  LDG.E R0, desc[UR4][R2.64] ;  /* 0x0000000402007981 */ /* 0x002ee8000c1e1900 */
[----:B--2---:R-:W3:Y:S02]  /*00d0*/  LDG.E R5, desc[UR4][R4.64] ;  /* 0x0000000404057981 */ /* 0x004ee4000c1e1900 */
[----:B---3--:R-:W-:-:S05]  /*00e0*/  FMUL R7, R0, R5 ;  /* 0x0000000500077220 */ /* 0x008fca0000400000 */
[----:B------:R-:W-:Y:S01]  /*00f0*/  STG.E desc[UR4][R2.64], R7 ;  /* 0x0000000702007986 */ /* 0x000fe2000c101904 */
[----:B------:R-:W-:Y:S05]  /*0100*/  EXIT ;  /* 0x000000000000794d */ /* 0x000fea0003800000 */
.L_x_11:
        /* <DEDUP_REMOVED lines=15> */
.L_x_17:


//--------------------- .nv.shared.reserved.0     --------------------------
	.section	.nv.shared.reserved.0,"aw",@nobits
	.weak		__nv_reservedSMEM_offset_0_alias
	.size		__nv_reservedSMEM_offset_0_alias, 0, 64
	.other		__nv_reservedSMEM_offset_0_alias,@"STO_CUDA_RESERVED_SHARED STV_DEFAULT"
__nv_reservedSMEM_offset_0_alias:
	.zero		0
	.zero		64


//--------------------- .nv.constant0.sigmoid_float --------------------------
	.section	.nv.constant0.sigmoid_float,"a",@progbits
	.sectionflags	@""
	.align	4
.nv.constant0.sigmoid_float:
	.zero		908


//--------------------- .nv.constant0.tanh_float  --------------------------
	.section	.nv.constant0.tanh_float,"a",@progbits
	.sectionflags	@""
	.align	4
.nv.constant0.tanh_float:
	.zero		908


//--------------------- .nv.constant0.relu_float  --------------------------
	.section	.nv.constant0.relu_float,"a",@progbits
	.sectionflags	@""
	.align	4
.nv.constant0.relu_float:
	.zero		908


//--------------------- .nv.constant0.add_float   --------------------------
	.section	.nv.constant0.add_float,"a",@progbits
	.sectionflags	@""
	.align	4
.nv.constant0.add_float:
	.zero		916


//--------------------- .nv.constant0.scale_float --------------------------
	.section	.nv.constant0.scale_float,"a",@progbits
	.sectionflags	@""
	.align	4
.nv.constant0.scale_float:
	.zero		916


//--------------------- SYMBOLS --------------------------

	.type		.nv.reservedSmem.offset0,@object
	.size		.nv.reservedSmem.offset0,0x4
